	.headerflags	@"EF_CUDA_TEXMODE_UNIFIED EF_CUDA_64BIT_ADDRESS EF_CUDA_SM86 EF_CUDA_VIRTUAL_SM(EF_CUDA_SM86)"
	.elftype	@"ET_EXEC"


//--------------------- .nv.info                  --------------------------
	.section	.nv.info,"",@"SHT_CUDA_INFO"
	.align	4


	//----- nvinfo : EIATTR_REGCOUNT
	.align		4
        /*0000*/ 	.byte	0x04, 0x2f
        /*0002*/ 	.short	(.L_3 - .L_2)
	.align		4
.L_2:
        /*0004*/ 	.word	index@(l2norm_fwd_kernel)
        /*0008*/ 	.word	0x00000024


	//----- nvinfo : EIATTR_MAX_STACK_SIZE
	.align		4
.L_3:
        /*000c*/ 	.byte	0x04, 0x23
        /*000e*/ 	.short	(.L_5 - .L_4)
	.align		4
.L_4:
        /*0010*/ 	.word	index@(l2norm_fwd_kernel)
        /*0014*/ 	.word	0x00000000


	//----- nvinfo : EIATTR_MIN_STACK_SIZE
	.align		4
.L_5:
        /*0018*/ 	.byte	0x04, 0x12
        /*001a*/ 	.short	(.L_7 - .L_6)
	.align		4
.L_6:
        /*001c*/ 	.word	index@(l2norm_fwd_kernel)
        /*0020*/ 	.word	0x00000000


	//----- nvinfo : EIATTR_FRAME_SIZE
	.align		4
.L_7:
        /*0024*/ 	.byte	0x04, 0x11
        /*0026*/ 	.short	(.L_9 - .L_8)
	.align		4
.L_8:
        /*0028*/ 	.word	index@(l2norm_fwd_kernel)
        /*002c*/ 	.word	0x00000000
.L_9:


//--------------------- .nv.info.l2norm_fwd_kernel --------------------------
	.section	.nv.info.l2norm_fwd_kernel,"",@"SHT_CUDA_INFO"
	.align	4


	//----- nvinfo : EIATTR_CUDA_API_VERSION
	.align		4
        /*0000*/ 	.byte	0x04, 0x37
        /*0002*/ 	.short	(.L_11 - .L_10)
.L_10:
        /*0004*/ 	.word	0x0000007b


	//----- nvinfo : EIATTR_SW2861232_WAR
	.align		4
.L_11:
        /*0008*/ 	.byte	0x01, 0x35
	.zero		2


	//----- nvinfo : EIATTR_PARAM_CBANK
	.align		4
        /*000c*/ 	.byte	0x04, 0x0a
        /*000e*/ 	.short	(.L_13 - .L_12)
	.align		4
.L_12:
        /*0010*/ 	.word	index@(.nv.constant0.l2norm_fwd_kernel)
        /*0014*/ 	.short	0x0160
        /*0016*/ 	.short	0x001c


	//----- nvinfo : EIATTR_CBANK_PARAM_SIZE
	.align		4
.L_13:
        /*0018*/ 	.byte	0x03, 0x19
        /*001a*/ 	.short	0x001c


	//----- nvinfo : EIATTR_KPARAM_INFO
	.align		4
        /*001c*/ 	.byte	0x04, 0x17
        /*001e*/ 	.short	(.L_15 - .L_14)
.L_14:
        /*0020*/ 	.word	0x00000000
        /*0024*/ 	.short	0x0003
        /*0026*/ 	.short	0x0018
        /*0028*/ 	.byte	0x00, 0xf0, 0x11, 0x00


	//----- nvinfo : EIATTR_KPARAM_INFO
	.align		4
.L_15:
        /*002c*/ 	.byte	0x04, 0x17
        /*002e*/ 	.short	(.L_17 - .L_16)
.L_16:
        /*0030*/ 	.word	0x00000000
        /*0034*/ 	.short	0x0002
        /*0036*/ 	.short	0x0010
        /*0038*/ 	.byte	0x00, 0xf0, 0x21, 0x00


	//----- nvinfo : EIATTR_KPARAM_INFO
	.align		4
.L_17:
        /*003c*/ 	.byte	0x04, 0x17
        /*003e*/ 	.short	(.L_19 - .L_18)
.L_18:
        /*0040*/ 	.word	0x00000000
        /*0044*/ 	.short	0x0001
        /*0046*/ 	.short	0x0008
        /*0048*/ 	.byte	0x00, 0xf0, 0x21, 0x00


	//----- nvinfo : EIATTR_KPARAM_INFO
	.align		4
.L_19:
        /*004c*/ 	.byte	0x04, 0x17
        /*004e*/ 	.short	(.L_21 - .L_20)
.L_20:
        /*0050*/ 	.word	0x00000000
        /*0054*/ 	.short	0x0000
        /*0056*/ 	.short	0x0000
        /*0058*/ 	.byte	0x00, 0xf0, 0x21, 0x00


	//----- nvinfo : EIATTR_MAXREG_COUNT
	.align		4
.L_21:
        /*005c*/ 	.byte	0x03, 0x1b
        /*005e*/ 	.short	0x00ff


	//----- nvinfo : EIATTR_COOP_GROUP_MASK_REGIDS
	.align		4
        /*0060*/ 	.byte	0x04, 0x29
        /*0062*/ 	.short	(.L_23 - .L_22)


	//   ....[0]....
.L_22:
        /*0064*/ 	.word	0xffffffff


	//   ....[1]....
        /*0068*/ 	.word	0xffffffff


	//   ....[2]....
        /*006c*/ 	.word	0xffffffff


	//   ....[3]....
        /*0070*/ 	.word	0xffffffff


	//   ....[4]....
        /*0074*/ 	.word	0xffffffff


	//   ....[5]....
        /*0078*/ 	.word	0xffffffff


	//   ....[6]....
        /*007c*/ 	.word	0xffffffff


	//   ....[7]....
        /*0080*/ 	.word	0xffffffff


	//----- nvinfo : EIATTR_COOP_GROUP_INSTR_OFFSETS
	.align		4
.L_23:
        /*0084*/ 	.byte	0x04, 0x28
        /*0086*/ 	.short	(.L_25 - .L_24)


	//   ....[0]....
.L_24:
        /*0088*/ 	.word	0x00000440


	//   ....[1]....
        /*008c*/ 	.word	0x00000450


	//   ....[2]....
        /*0090*/ 	.word	0x00000490


	//   ....[3]....
        /*0094*/ 	.word	0x000004a0


	//   ....[4]....
        /*0098*/ 	.word	0x000004d0


	//   ....[5]....
        /*009c*/ 	.word	0x000004e0


	//   ....[6]....
        /*00a0*/ 	.word	0x00000510


	//   ....[7]....
        /*00a4*/ 	.word	0x00000520


	//----- nvinfo : EIATTR_EXIT_INSTR_OFFSETS
	.align		4
.L_25:
        /*00a8*/ 	.byte	0x04, 0x1c
        /*00aa*/ 	.short	(.L_27 - .L_26)


	//   ....[0]....
.L_26:
        /*00ac*/ 	.word	0x000008d0


	//   ....[1]....
        /*00b0*/ 	.word	0x00000930


	//----- nvinfo : EIATTR_MAX_THREADS
	.align		4
.L_27:
        /*00b4*/ 	.byte	0x04, 0x05
        /*00b6*/ 	.short	(.L_29 - .L_28)
.L_28:
        /*00b8*/ 	.word	0x00000100
        /*00bc*/ 	.word	0x00000001
        /*00c0*/ 	.word	0x00000001
.L_29:


//--------------------- .nv.rel.action            --------------------------
	.section	.nv.rel.action,"",@"SHT_CUDA_RELOCINFO"
	.align	8
	.sectionentsize	8
        /*0000*/ 	.byte	0x73, 0x00, 0x00, 0x00, 0x00, 0x00, 0x00, 0x00, 0x00, 0x00, 0x00, 0x11, 0x25, 0x00, 0x05, 0x36


//--------------------- .nv.constant0.l2norm_fwd_kernel --------------------------
	.section	.nv.constant0.l2norm_fwd_kernel,"a",@progbits
	.align	4
.nv.constant0.l2norm_fwd_kernel:
	.zero		380


//--------------------- .text.l2norm_fwd_kernel   --------------------------
	.section	.text.l2norm_fwd_kernel,"ax",@progbits
	.sectionflags	@"SHF_BARRIERS=1"
	.sectioninfo	@"SHI_REGISTERS=36"
	.align	128
        .global         l2norm_fwd_kernel
        .type           l2norm_fwd_kernel,@function
        .size           l2norm_fwd_kernel,(.L_x_1 - l2norm_fwd_kernel)
        .other          l2norm_fwd_kernel,@"STO_CUDA_ENTRY STV_DEFAULT"
l2norm_fwd_kernel:
.text.l2norm_fwd_kernel:
[----:B------:R-:W-:-:S02]  /*0000*/  MOV R1, c[0x0][0x28] ;  /* 0x00000a0000017a02 */ /* 0x000fc40000000f00 */
[----:B------:R-:W0:Y:S01]  /*0010*/  S2R R0, SR_TID.X ;  /* 0x0000000000007919 */ /* 0x000e220000002100 */
[----:B------:R-:W-:Y:S01]  /*0020*/  CS2R R10, SRZ ;  /* 0x00000000000a7805 */ /* 0x000fe2000001ff00 */
[----:B------:R-:W-:Y:S02]  /*0030*/  ULDC.64 UR4, c[0x0][0x118] ;  /* 0x0000460000047ab9 */ /* 0x000fe40000000a00 */
[----:B------:R-:W1:Y:S01]  /*0040*/  S2R R13, SR_CTAID.X ;  /* 0x00000000000d7919 */ /* 0x000e620000002500 */
[----:B0-----:R-:W-:Y:S02]  /*0050*/  SHF.R.U32.HI R18, RZ, 0x4, R0 ;  /* 0x00000004ff127819 */ /* 0x001fe40000011600 */
[----:B------:R-:W-:Y:S02]  /*0060*/  SHF.L.U32 R2, R0, 0x3, RZ ;  /* 0x0000000300027819 */ /* 0x000fe400000006ff */
[----:B-1----:R-:W-:Y:S02]  /*0070*/  SHF.L.U32 R13, R13, 0x5, RZ ;  /* 0x000000050d0d7819 */ /* 0x002fe400000006ff */
[----:B------:R-:W-:-:S02]  /*0080*/  SGXT.U32 R18, R18, 0x4 ;  /* 0x000000041212781a */ /* 0x000fc40000000000 */
[----:B------:R-:W-:Y:S02]  /*0090*/  LOP3.LUT R4, R2, 0x78, RZ, 0xc0, !PT ;  /* 0x0000007802047812 */ /* 0x000fe400078ec0ff */
[C---:B------:R-:W-:Y:S02]  /*00a0*/  LOP3.LUT R9, R13.reuse, R18, RZ, 0xfc, !PT ;  /* 0x000000120d097212 */ /* 0x040fe400078efcff */
[----:B------:R-:W-:Y:S01]  /*00b0*/  LOP3.LUT R7, R13, 0x10, R18, 0xfe, !PT ;  /* 0x000000100d077812 */ /* 0x000fe200078efe12 */
[----:B------:R-:W-:Y:S01]  /*00c0*/  IMAD.WIDE.U32 R4, R4, 0x2, RZ ;  /* 0x0000000204047825 */ /* 0x000fe200078e00ff */
[----:B------:R-:W-:Y:S02]  /*00d0*/  SHF.R.S32.HI R2, RZ, 0x1f, R13 ;  /* 0x0000001fff027819 */ /* 0x000fe4000001140d */
[C---:B------:R-:W-:Y:S02]  /*00e0*/  ISETP.GE.U32.AND P1, PT, R9.reuse, 0x3740, PT ;  /* 0x000037400900780c */ /* 0x040fe40003f26070 */
[----:B------:R-:W-:-:S02]  /*00f0*/  SHF.L.U32 R15, R9, 0x8, RZ ;  /* 0x00000008090f7819 */ /* 0x000fc400000006ff */
[C---:B------:R-:W-:Y:S02]  /*0100*/  ISETP.GE.U32.AND P0, PT, R7.reuse, 0x3740, PT ;  /* 0x000037400700780c */ /* 0x040fe40003f06070 */
[----:B------:R-:W-:Y:S02]  /*0110*/  SHF.L.U32 R3, R7, 0x8, RZ ;  /* 0x0000000807037819 */ /* 0x000fe400000006ff */
[--C-:B------:R-:W-:Y:S02]  /*0120*/  SHF.L.U64.HI R9, R9, 0x8, R2.reuse ;  /* 0x0000000809097819 */ /* 0x100fe40000010202 */
[----:B------:R-:W-:Y:S02]  /*0130*/  LOP3.LUT R15, R15, R4, RZ, 0xfc, !PT ;  /* 0x000000040f0f7212 */ /* 0x000fe400078efcff */
[----:B------:R-:W-:Y:S02]  /*0140*/  ISETP.GE.U32.AND.EX P1, PT, R2, RZ, PT, P1 ;  /* 0x000000ff0200720c */ /* 0x000fe40003f26110 */
[----:B------:R-:W-:-:S02]  /*0150*/  SHF.L.U64.HI R7, R7, 0x8, R2 ;  /* 0x0000000807077819 */ /* 0x000fc40000010202 */
[----:B------:R-:W-:Y:S02]  /*0160*/  LOP3.LUT R3, R3, R4, RZ, 0xfc, !PT ;  /* 0x0000000403037212 */ /* 0x000fe400078efcff */
[----:B------:R-:W-:Y:S02]  /*0170*/  ISETP.GE.U32.AND.EX P0, PT, R2, RZ, PT, P0 ;  /* 0x000000ff0200720c */ /* 0x000fe40003f06100 */
[-C--:B------:R-:W-:Y:S02]  /*0180*/  LOP3.LUT R12, R9, R5.reuse, RZ, 0xfc, !PT ;  /* 0x00000005090c7212 */ /* 0x080fe400078efcff */
[----:B------:R-:W-:Y:S01]  /*0190*/  IADD3 R22, P2, R15, c[0x0][0x160], RZ ;  /* 0x000058000f167a10 */ /* 0x000fe20007f5e0ff */
[----:B------:R-:W-:Y:S01]  /*01a0*/  CS2R R8, SRZ ;  /* 0x0000000000087805 */ /* 0x000fe2000001ff00 */
[----:B------:R-:W-:Y:S02]  /*01b0*/  LOP3.LUT R14, R7, R5, RZ, 0xfc, !PT ;  /* 0x00000005070e7212 */ /* 0x000fe400078efcff */
[----:B------:R-:W-:Y:S01]  /*01c0*/  IADD3 R24, P3, R3, c[0x0][0x160], RZ ;  /* 0x0000580003187a10 */ /* 0x000fe20007f7e0ff */
[----:B------:R-:W-:Y:S01]  /*01d0*/  CS2R R4, SRZ ;  /* 0x0000000000047805 */ /* 0x000fe2000001ff00 */
[----:B------:R-:W-:Y:S01]  /*01e0*/  CS2R R6, SRZ ;  /* 0x0000000000067805 */ /* 0x000fe2000001ff00 */
[----:B------:R-:W-:-:S02]  /*01f0*/  IADD3.X R23, R12, c[0x0][0x164], RZ, P2, !PT ;  /* 0x000059000c177a10 */ /* 0x000fc400017fe4ff */
[----:B------:R-:W-:-:S03]  /*0200*/  IADD3.X R25, R14, c[0x0][0x164], RZ, P3, !PT ;  /* 0x000059000e197a10 */ /* 0x000fc60001ffe4ff */
[----:B------:R-:W2:Y:S04]  /*0210*/  @!P1 LDG.E.128 R4, [R22.64] ;  /* 0x0000000416049981 */ /* 0x000ea8000c1e1d00 */
[----:B------:R-:W3:Y:S01]  /*0220*/  @!P0 LDG.E.128 R8, [R24.64] ;  /* 0x0000000418088981 */ /* 0x000ee2000c1e1d00 */
[----:B------:R-:W-:Y:S01]  /*0230*/  LOP3.LUT R13, R13, 0x1f, R0, 0xf8, !PT ;  /* 0x0000001f0d0d7812 */ /* 0x000fe200078ef800 */
[--C-:B--2---:R-:W-:Y:S02]  /*0240*/  HADD2.F32 R17, -RZ, R4.reuse.H1_H1 ;  /* 0x30000004ff117230 */ /* 0x104fe40000004100 */
[----:B------:R-:W-:Y:S02]  /*0250*/  HADD2.F32 R20, -RZ, R4.H0_H0 ;  /* 0x20000004ff147230 */ /* 0x000fe40000004100 */
[--C-:B---3--:R-:W-:Y:S01]  /*0260*/  HADD2.F32 R16, -RZ, R8.reuse.H1_H1 ;  /* 0x30000008ff107230 */ /* 0x108fe20000004100 */
[----:B------:R-:W-:Y:S01]  /*0270*/  FMUL R21, R17, R17 ;  /* 0x0000001111157220 */ /* 0x000fe20000400000 */
[----:B------:R-:W-:-:S02]  /*0280*/  HADD2.F32 R8, -RZ, R8.H0_H0 ;  /* 0x20000008ff087230 */ /* 0x000fc40000004100 */
[----:B------:R-:W-:Y:S01]  /*0290*/  HADD2.F32 R19, -RZ, R5.H0_H0 ;  /* 0x20000005ff137230 */ /* 0x000fe20000004100 */
[----:B------:R-:W-:Y:S01]  /*02a0*/  FMUL R27, R16, R16 ;  /* 0x00000010101b7220 */ /* 0x000fe20000400000 */
[----:B------:R-:W-:Y:S01]  /*02b0*/  FFMA R26, R20, R20, R21 ;  /* 0x00000014141a7223 */ /* 0x000fe20000000015 */
[----:B------:R-:W-:Y:S02]  /*02c0*/  HADD2.F32 R4, -RZ, R9.H0_H0 ;  /* 0x20000009ff047230 */ /* 0x000fe40000004100 */
[----:B------:R-:W-:Y:S01]  /*02d0*/  FFMA R27, R8, R8, R27 ;  /* 0x00000008081b7223 */ /* 0x000fe2000000001b */
[----:B------:R-:W-:Y:S01]  /*02e0*/  HADD2.F32 R5, -RZ, R5.H1_H1 ;  /* 0x30000005ff057230 */ /* 0x000fe20000004100 */
[----:B------:R-:W-:Y:S01]  /*02f0*/  FFMA R26, R19, R19, R26 ;  /* 0x00000013131a7223 */ /* 0x000fe2000000001a */
[----:B------:R-:W-:Y:S01]  /*0300*/  HADD2.F32 R9, -RZ, R9.H1_H1 ;  /* 0x30000009ff097230 */ /* 0x000fe20000004100 */
[----:B------:R-:W-:Y:S01]  /*0310*/  FFMA R24, R4, R4, R27 ;  /* 0x0000000404187223 */ /* 0x000fe2000000001b */
[--C-:B------:R-:W-:Y:S01]  /*0320*/  HADD2.F32 R21, -RZ, R6.reuse.H0_H0 ;  /* 0x20000006ff157230 */ /* 0x100fe20000004100 */
[----:B------:R-:W-:Y:S01]  /*0330*/  FFMA R26, R5, R5, R26 ;  /* 0x00000005051a7223 */ /* 0x000fe2000000001a */
[----:B------:R-:W-:Y:S01]  /*0340*/  HADD2.F32 R22, -RZ, R6.H1_H1 ;  /* 0x30000006ff167230 */ /* 0x000fe20000004100 */
[----:B------:R-:W-:Y:S01]  /*0350*/  FFMA R27, R9, R9, R24 ;  /* 0x00000009091b7223 */ /* 0x000fe20000000018 */
[--C-:B------:R-:W-:Y:S01]  /*0360*/  HADD2.F32 R6, -RZ, R10.reuse.H0_H0 ;  /* 0x2000000aff067230 */ /* 0x100fe20000004100 */
[----:B------:R-:W-:Y:S01]  /*0370*/  FFMA R25, R21, R21, R26 ;  /* 0x0000001515197223 */ /* 0x000fe2000000001a */
[----:B------:R-:W-:-:S02]  /*0380*/  HADD2.F32 R10, -RZ, R10.H1_H1 ;  /* 0x3000000aff0a7230 */ /* 0x000fc40000004100 */
[--C-:B------:R-:W-:Y:S01]  /*0390*/  HADD2.F32 R23, -RZ, R7.reuse.H0_H0 ;  /* 0x20000007ff177230 */ /* 0x100fe20000004100 */
[----:B------:R-:W-:Y:S01]  /*03a0*/  FFMA R27, R6, R6, R27 ;  /* 0x00000006061b7223 */ /* 0x000fe2000000001b */
[----:B------:R-:W-:Y:S01]  /*03b0*/  HADD2.F32 R24, -RZ, R7.H1_H1 ;  /* 0x30000007ff187230 */ /* 0x000fe20000004100 */
[----:B------:R-:W-:Y:S01]  /*03c0*/  FFMA R26, R22, R22, R25 ;  /* 0x00000016161a7223 */ /* 0x000fe20000000019 */
[--C-:B------:R-:W-:Y:S01]  /*03d0*/  HADD2.F32 R7, -RZ, R11.reuse.H0_H0 ;  /* 0x2000000bff077230 */ /* 0x100fe20000004100 */
[----:B------:R-:W-:Y:S01]  /*03e0*/  FFMA R28, R10, R10, R27 ;  /* 0x0000000a0a1c7223 */ /* 0x000fe2000000001b */
[----:B------:R-:W-:Y:S01]  /*03f0*/  HADD2.F32 R11, -RZ, R11.H1_H1 ;  /* 0x3000000bff0b7230 */ /* 0x000fe20000004100 */
[----:B------:R-:W-:Y:S02]  /*0400*/  FFMA R25, R23, R23, R26 ;  /* 0x0000001717197223 */ /* 0x000fe4000000001a */
[----:B------:R-:W-:Y:S02]  /*0410*/  FFMA R28, R7, R7, R28 ;  /* 0x00000007071c7223 */ /* 0x000fe4000000001c */
[----:B------:R-:W-:-:S02]  /*0420*/  FFMA R25, R24, R24, R25 ;  /* 0x0000001818197223 */ /* 0x000fc40000000019 */
[----:B------:R-:W-:-:S03]  /*0430*/  FFMA R28, R11, R11, R28 ;  /* 0x0000000b0b1c7223 */ /* 0x000fc6000000001c */
[----:B------:R-:W0:Y:S04]  /*0440*/  SHFL.BFLY PT, R26, R25, 0x8, 0x1f ;  /* 0x0d001f00191a7f89 */ /* 0x000e2800000e0000 */
[----:B------:R-:W1:Y:S01]  /*0450*/  SHFL.BFLY PT, R27, R28, 0x8, 0x1f ;  /* 0x0d001f001c1b7f89 */ /* 0x000e6200000e0000 */
[----:B0-----:R-:W-:Y:S01]  /*0460*/  FADD R26, R25, R26 ;  /* 0x0000001a191a7221 */ /* 0x001fe20000000000 */
[----:B-1----:R-:W-:Y:S01]  /*0470*/  FADD R29, R28, R27 ;  /* 0x0000001b1c1d7221 */ /* 0x002fe20000000000 */
[----:B------:R-:W-:-:S03]  /*0480*/  MOV R28, 0x3e800000 ;  /* 0x3e800000001c7802 */ /* 0x000fc60000000f00 */
[----:B------:R-:W0:Y:S04]  /*0490*/  SHFL.BFLY PT, R27, R26, 0x4, 0x1f ;  /* 0x0c801f001a1b7f89 */ /* 0x000e2800000e0000 */
[----:B------:R-:W1:Y:S01]  /*04a0*/  SHFL.BFLY PT, R30, R29, 0x4, 0x1f ;  /* 0x0c801f001d1e7f89 */ /* 0x000e6200000e0000 */
[----:B0-----:R-:W-:Y:S01]  /*04b0*/  FADD R27, R26, R27 ;  /* 0x0000001b1a1b7221 */ /* 0x001fe20000000000 */
[----:B-1----:R-:W-:-:S04]  /*04c0*/  FADD R31, R29, R30 ;  /* 0x0000001e1d1f7221 */ /* 0x002fc80000000000 */
[----:B------:R-:W0:Y:S04]  /*04d0*/  SHFL.BFLY PT, R30, R27, 0x2, 0x1f ;  /* 0x0c401f001b1e7f89 */ /* 0x000e2800000e0000 */
[----:B------:R-:W1:Y:S01]  /*04e0*/  SHFL.BFLY PT, R32, R31, 0x2, 0x1f ;  /* 0x0c401f001f207f89 */ /* 0x000e6200000e0000 */
[----:B0-----:R-:W-:Y:S01]  /*04f0*/  FADD R30, R27, R30 ;  /* 0x0000001e1b1e7221 */ /* 0x001fe20000000000 */
[----:B-1----:R-:W-:-:S04]  /*0500*/  FADD R32, R31, R32 ;  /* 0x000000201f207221 */ /* 0x002fc80000000000 */
[----:B------:R-:W0:Y:S04]  /*0510*/  SHFL.BFLY PT, R25, R30, 0x1, 0x1f ;  /* 0x0c201f001e197f89 */ /* 0x000e2800000e0000 */
[----:B------:R-:W1:Y:S01]  /*0520*/  SHFL.BFLY PT, R33, R32, 0x1, 0x1f ;  /* 0x0c201f0020217f89 */ /* 0x000e6200000e0000 */
[----:B0-----:R-:W-:Y:S01]  /*0530*/  FADD R25, R30, R25 ;  /* 0x000000191e197221 */ /* 0x001fe20000000000 */
[----:B-1----:R-:W-:-:S03]  /*0540*/  FADD R33, R32, R33 ;  /* 0x0000002120217221 */ /* 0x002fc60000000000 */
[----:B------:R-:W-:Y:S01]  /*0550*/  FADD R25, R25, c[0x0][0x178] ;  /* 0x00005e0019197621 */ /* 0x000fe20000000000 */
[----:B------:R-:W-:-:S03]  /*0560*/  FADD R33, R33, c[0x0][0x178] ;  /* 0x00005e0021217621 */ /* 0x000fc60000000000 */
[----:B------:R-:W0:Y:S08]  /*0570*/  MUFU.SQRT R26, R25 ;  /* 0x00000019001a7308 */ /* 0x000e300000002000 */
[----:B------:R-:W1:Y:S01]  /*0580*/  MUFU.SQRT R27, R33 ;  /* 0x00000021001b7308 */ /* 0x000e620000002000 */
[C---:B0-----:R-:W-:Y:S02]  /*0590*/  FSETP.GT.AND P2, PT, R26.reuse, 8.50705917302346158658e+37, PT ;  /* 0x7e8000001a00780b */ /* 0x041fe40003f44000 */
[----:B------:R-:W-:-:S02]  /*05a0*/  FSETP.GEU.AND P4, PT, R26, 1.175494350822287508e-38, PT ;  /* 0x008000001a00780b */ /* 0x000fc40003f8e000 */
[C---:B------:R-:W-:Y:S02]  /*05b0*/  FSEL R25, R28.reuse, 1, P2 ;  /* 0x3f8000001c197808 */ /* 0x040fe40001000000 */
[C---:B-1----:R-:W-:Y:S02]  /*05c0*/  FSETP.GT.AND P3, PT, R27.reuse, 8.50705917302346158658e+37, PT ;  /* 0x7e8000001b00780b */ /* 0x042fe40003f64000 */
[----:B------:R-:W-:Y:S02]  /*05d0*/  FSETP.GEU.AND P5, PT, R27, 1.175494350822287508e-38, PT ;  /* 0x008000001b00780b */ /* 0x000fe40003fae000 */
[----:B------:R-:W-:-:S03]  /*05e0*/  FSEL R28, R28, 1, P3 ;  /* 0x3f8000001c1c7808 */ /* 0x000fc60001800000 */
[----:B------:R-:W-:Y:S02]  /*05f0*/  @P2 FMUL R26, R26, 0.25 ;  /* 0x3e8000001a1a2820 */ /* 0x000fe40000400000 */
[----:B------:R-:W-:Y:S02]  /*0600*/  @!P4 FMUL R25, R25, 16777216 ;  /* 0x4b8000001919c820 */ /* 0x000fe40000400000 */
[----:B------:R-:W-:Y:S02]  /*0610*/  @!P4 FMUL R26, R26, 16777216 ;  /* 0x4b8000001a1ac820 */ /* 0x000fe40000400000 */
[----:B------:R-:W-:Y:S01]  /*0620*/  @P3 FMUL R27, R27, 0.25 ;  /* 0x3e8000001b1b3820 */ /* 0x000fe20000400000 */
[----:B------:R-:W-:-:S03]  /*0630*/  ISETP.LT.U32.AND P3, PT, R13, 0x3740, PT ;  /* 0x000037400d00780c */ /* 0x000fc60003f61070 */
[----:B------:R-:W0:Y:S01]  /*0640*/  MUFU.RCP R26, R26 ;  /* 0x0000001a001a7308 */ /* 0x000e220000001000 */
[----:B------:R-:W-:Y:S01]  /*0650*/  @!P5 FMUL R28, R28, 16777216 ;  /* 0x4b8000001c1cd820 */ /* 0x000fe20000400000 */
[----:B------:R-:W-:-:S06]  /*0660*/  @!P5 FMUL R27, R27, 16777216 ;  /* 0x4b8000001b1bd820 */ /* 0x000fcc0000400000 */
[----:B------:R-:W1:Y:S01]  /*0670*/  MUFU.RCP R27, R27 ;  /* 0x0000001b001b7308 */ /* 0x000e620000001000 */
[----:B0-----:R-:W-:-:S04]  /*0680*/  FMUL R32, R26, R25 ;  /* 0x000000191a207220 */ /* 0x001fc80000400000 */
[-C--:B------:R-:W-:Y:S01]  /*0690*/  FMUL R20, R20, R32.reuse ;  /* 0x0000002014147220 */ /* 0x080fe20000400000 */
[-C--:B------:R-:W-:Y:S01]  /*06a0*/  FMUL R17, R17, R32.reuse ;  /* 0x0000002011117220 */ /* 0x080fe20000400000 */
[-C--:B------:R-:W-:Y:S01]  /*06b0*/  FMUL R19, R19, R32.reuse ;  /* 0x0000002013137220 */ /* 0x080fe20000400000 */
[----:B------:R-:W-:Y:S01]  /*06c0*/  FMUL R26, R5, R32 ;  /* 0x00000020051a7220 */ /* 0x000fe20000400000 */
[----:B-1----:R-:W-:Y:S01]  /*06d0*/  FMUL R25, R27, R28 ;  /* 0x0000001c1b197220 */ /* 0x002fe20000400000 */
[-C--:B------:R-:W-:Y:S01]  /*06e0*/  FMUL R21, R21, R32.reuse ;  /* 0x0000002015157220 */ /* 0x080fe20000400000 */
[-C--:B------:R-:W-:Y:S01]  /*06f0*/  FMUL R22, R22, R32.reuse ;  /* 0x0000002016167220 */ /* 0x080fe20000400000 */
[-C--:B------:R-:W-:Y:S01]  /*0700*/  FMUL R23, R23, R32.reuse ;  /* 0x0000002017177220 */ /* 0x080fe20000400000 */
[-C--:B------:R-:W-:Y:S01]  /*0710*/  FMUL R27, R16, R25.reuse ;  /* 0x00000019101b7220 */ /* 0x080fe20000400000 */
[-C--:B------:R-:W-:Y:S01]  /*0720*/  FMUL R16, R4, R25.reuse ;  /* 0x0000001904107220 */ /* 0x080fe20000400000 */
[-C--:B------:R-:W-:Y:S01]  /*0730*/  FMUL R9, R9, R25.reuse ;  /* 0x0000001909097220 */ /* 0x080fe20000400000 */
[----:B------:R-:W-:Y:S01]  /*0740*/  FMUL R24, R24, R32 ;  /* 0x0000002018187220 */ /* 0x000fe20000400000 */
[-C--:B------:R-:W-:Y:S01]  /*0750*/  FMUL R28, R6, R25.reuse ;  /* 0x00000019061c7220 */ /* 0x080fe20000400000 */
[-C--:B------:R-:W-:Y:S01]  /*0760*/  FMUL R30, R7, R25.reuse ;  /* 0x00000019071e7220 */ /* 0x080fe20000400000 */
[----:B------:R-:W-:Y:S01]  /*0770*/  F2FP.PACK_AB R4, R17, R20 ;  /* 0x000000141104723e */ /* 0x000fe200000000ff */
[----:B------:R-:W-:Y:S01]  /*0780*/  STS [R18.X4], R32 ;  /* 0x0000002012007388 */ /* 0x000fe20000004800 */
[----:B------:R-:W-:Y:S01]  /*0790*/  F2FP.PACK_AB R9, R9, R16 ;  /* 0x000000100909723e */ /* 0x000fe200000000ff */
[----:B------:R-:W-:Y:S01]  /*07a0*/  FMUL R8, R8, R25 ;  /* 0x0000001908087220 */ /* 0x000fe20000400000 */
[----:B------:R-:W-:Y:S01]  /*07b0*/  IADD3 R16, P2, R15, c[0x0][0x168], RZ ;  /* 0x00005a000f107a10 */ /* 0x000fe20007f5e0ff */
[----:B------:R0:W-:Y:S01]  /*07c0*/  STS [R18.X4+0x40], R25 ;  /* 0x0000401912007388 */ /* 0x0001e20000004800 */
[----:B------:R-:W-:Y:S01]  /*07d0*/  F2FP.PACK_AB R5, R26, R19 ;  /* 0x000000131a05723e */ /* 0x000fe200000000ff */
[----:B------:R-:W-:Y:S01]  /*07e0*/  FMUL R29, R10, R25 ;  /* 0x000000190a1d7220 */ /* 0x000fe20000400000 */
[----:B------:R-:W-:Y:S01]  /*07f0*/  F2FP.PACK_AB R6, R22, R21 ;  /* 0x000000151606723e */ /* 0x000fe200000000ff */
[----:B------:R-:W-:Y:S01]  /*0800*/  FMUL R11, R11, R25 ;  /* 0x000000190b0b7220 */ /* 0x000fe20000400000 */
[----:B------:R-:W-:-:S02]  /*0810*/  F2FP.PACK_AB R7, R24, R23 ;  /* 0x000000171807723e */ /* 0x000fc400000000ff */
[----:B------:R-:W-:Y:S02]  /*0820*/  IADD3.X R17, R12, c[0x0][0x16c], RZ, P2, !PT ;  /* 0x00005b000c117a10 */ /* 0x000fe400017fe4ff */
[----:B------:R-:W-:Y:S02]  /*0830*/  LOP3.LUT P2, RZ, R0, 0xe0, RZ, 0xc0, !PT ;  /* 0x000000e000ff7812 */ /* 0x000fe4000784c0ff */
[----:B0-----:R-:W-:Y:S01]  /*0840*/  IADD3 R18, P4, R3, c[0x0][0x168], RZ ;  /* 0x00005a0003127a10 */ /* 0x001fe20007f9e0ff */
[----:B------:R-:W-:Y:S01]  /*0850*/  @!P1 STG.E.128 [R16.64], R4 ;  /* 0x0000000410009986 */ /* 0x000fe2000c101d04 */
[----:B------:R-:W-:Y:S02]  /*0860*/  ISETP.LT.U32.AND.EX P1, PT, R2, RZ, !P2, P3 ;  /* 0x000000ff0200720c */ /* 0x000fe40005721130 */
[----:B------:R-:W-:Y:S02]  /*0870*/  F2FP.PACK_AB R8, R27, R8 ;  /* 0x000000081b08723e */ /* 0x000fe400000000ff */
[----:B------:R-:W-:-:S02]  /*0880*/  F2FP.PACK_AB R10, R29, R28 ;  /* 0x0000001c1d0a723e */ /* 0x000fc400000000ff */
[----:B------:R-:W-:Y:S02]  /*0890*/  IADD3.X R19, R14, c[0x0][0x16c], RZ, P4, !PT ;  /* 0x00005b000e137a10 */ /* 0x000fe400027fe4ff */
[----:B------:R-:W-:-:S05]  /*08a0*/  F2FP.PACK_AB R11, R11, R30 ;  /* 0x0000001e0b0b723e */ /* 0x000fca00000000ff */
[----:B------:R-:W-:Y:S04]  /*08b0*/  @!P0 STG.E.128 [R18.64], R8 ;  /* 0x0000000812008986 */ /* 0x000fe8000c101d04 */
[----:B------:R-:W-:Y:S06]  /*08c0*/  BAR.SYNC 0x0 ;  /* 0x0000000000007b1d */ /* 0x000fec0000000000 */
[----:B------:R-:W-:Y:S05]  /*08d0*/  @!P1 EXIT ;  /* 0x000000000000994d */ /* 0x000fea0003800000 */
[----:B------:R-:W-:Y:S02]  /*08e0*/  LOP3.LUT R0, R0, 0x1f, RZ, 0xc0, !PT ;  /* 0x0000001f00007812 */ /* 0x000fe400078ec0ff */
[----:B------:R-:W-:-:S03]  /*08f0*/  LEA R4, P0, R13, c[0x0][0x170], 0x2 ;  /* 0x00005c000d047a11 */ /* 0x000fc600078010ff */
[----:B------:R-:W0:Y:S01]  /*0900*/  LDS R3, [R0.X4] ;  /* 0x0000000000037984 */ /* 0x000e220000004800 */
[----:B------:R-:W-:-:S05]  /*0910*/  LEA.HI.X R5, R13, c[0x0][0x174], R2, 0x2, P0 ;  /* 0x00005d000d057a11 */ /* 0x000fca00000f1402 */
[----:B0-----:R-:W-:Y:S01]  /*0920*/  STG.E [R4.64], R3 ;  /* 0x0000000304007986 */ /* 0x001fe2000c101904 */
[----:B------:R-:W-:Y:S05]  /*0930*/  EXIT ;  /* 0x000000000000794d */ /* 0x000fea0003800000 */
.L_x_0:
[----:B------:R-:W-:-:S00]  /*0940*/  BRA `(.L_x_0) ;  /* 0xfffffff000007947 */ /* 0x000fc0000383ffff */
[----:B------:R-:W-:-:S00]  /*0950*/  NOP ;  /* 0x0000000000007918 */ /* 0x000fc00000000000 */
        /* <DEDUP_REMOVED lines=10> */
.L_x_1:


//--------------------- .nv.global.init           --------------------------
	.section	.nv.global.init,"aw",@progbits
.nv.global.init:
	.type		_$_str,@object
	.size		_$_str,(_$_str_$_2 - _$_str)
_$_str:
        /*0000*/ 	.byte	0x5f, 0x5f, 0x43, 0x55, 0x44, 0x41, 0x5f, 0x46, 0x54, 0x5a, 0x00
	.type		_$_str_$_2,@object
	.size		_$_str_$_2,(.L_1 - _$_str_$_2)
_$_str_$_2:
        /*000b*/ 	.byte	0x5f, 0x5f, 0x43, 0x55, 0x44, 0x41, 0x5f, 0x50, 0x52, 0x45, 0x43, 0x5f, 0x53, 0x51, 0x52, 0x54
        /*001b*/ 	.byte	0x00
.L_1:


//--------------------- .nv.shared.l2norm_fwd_kernel --------------------------
	.section	.nv.shared.l2norm_fwd_kernel,"aw",@nobits
	.align	16
